	.headerflags	@"EF_CUDA_TEXMODE_UNIFIED EF_CUDA_64BIT_ADDRESS EF_CUDA_ACCELERATORS EF_CUDA_SM90 EF_CUDA_VIRTUAL_SM(EF_CUDA_SM90)"
	.elftype	@"ET_EXEC"


//--------------------- .nv.info                  --------------------------
	.section	.nv.info,"",@"SHT_CUDA_INFO"
	.align	4


	//----- nvinfo : EIATTR_REGCOUNT
	.align		4
        /*0000*/ 	.byte	0x04, 0x2f
        /*0002*/ 	.short	(.L_3 - .L_2)
	.align		4
.L_2:
        /*0004*/ 	.word	index@(triton_poi_fused__native_batch_norm_legit_no_training_mul_softplus_tanh_12)
        /*0008*/ 	.word	0x00000018


	//----- nvinfo : EIATTR_MIN_STACK_SIZE
	.align		4
.L_3:
        /*000c*/ 	.byte	0x04, 0x12
        /*000e*/ 	.short	(.L_5 - .L_4)
	.align		4
.L_4:
        /*0010*/ 	.word	index@(triton_poi_fused__native_batch_norm_legit_no_training_mul_softplus_tanh_12)
        /*0014*/ 	.word	0x00000000


	//----- nvinfo : EIATTR_FRAME_SIZE
	.align		4
.L_5:
        /*0018*/ 	.byte	0x04, 0x11
        /*001a*/ 	.short	(.L_7 - .L_6)
	.align		4
.L_6:
        /*001c*/ 	.word	index@(triton_poi_fused__native_batch_norm_legit_no_training_mul_softplus_tanh_12)
        /*0020*/ 	.word	0x00000000


	//----- nvinfo : EIATTR_MIN_STACK_SIZE
	.align		4
.L_7:
        /*0024*/ 	.byte	0x04, 0x12
        /*0026*/ 	.short	(.L_9 - .L_8)
	.align		4
.L_8:
        /*0028*/ 	.word	index@(triton_poi_fused__native_batch_norm_legit_no_training_mul_softplus_tanh_12)
        /*002c*/ 	.word	0x00000000
.L_9:


//--------------------- .nv.info.triton_poi_fused__native_batch_norm_legit_no_training_mul_softplus_tanh_12 --------------------------
	.section	.nv.info.triton_poi_fused__native_batch_norm_legit_no_training_mul_softplus_tanh_12,"",@"SHT_CUDA_INFO"
	.sectionflags	@""
	.align	4


	//----- nvinfo : EIATTR_CUDA_API_VERSION
	.align		4
        /*0000*/ 	.byte	0x04, 0x37
        /*0002*/ 	.short	(.L_11 - .L_10)
.L_10:
        /*0004*/ 	.word	0x0000007c


	//----- nvinfo : EIATTR_KPARAM_INFO
	.align		4
.L_11:
        /*0008*/ 	.byte	0x04, 0x17
        /*000a*/ 	.short	(.L_13 - .L_12)
.L_12:
        /*000c*/ 	.word	0x00000000
        /*0010*/ 	.short	0x0006
        /*0012*/ 	.short	0x0030
        /*0014*/ 	.byte	0x00, 0xf0, 0x11, 0x00


	//----- nvinfo : EIATTR_KPARAM_INFO
	.align		4
.L_13:
        /*0018*/ 	.byte	0x04, 0x17
        /*001a*/ 	.short	(.L_15 - .L_14)
.L_14:
        /*001c*/ 	.word	0x00000000
        /*0020*/ 	.short	0x0005
        /*0022*/ 	.short	0x0028
        /*0024*/ 	.byte	0x00, 0xf4, 0x21, 0x00


	//----- nvinfo : EIATTR_KPARAM_INFO
	.align		4
.L_15:
        /*0028*/ 	.byte	0x04, 0x17
        /*002a*/ 	.short	(.L_17 - .L_16)
.L_16:
        /*002c*/ 	.word	0x00000000
        /*0030*/ 	.short	0x0004
        /*0032*/ 	.short	0x0020
        /*0034*/ 	.byte	0x00, 0xf4, 0x21, 0x00


	//----- nvinfo : EIATTR_KPARAM_INFO
	.align		4
.L_17:
        /*0038*/ 	.byte	0x04, 0x17
        /*003a*/ 	.short	(.L_19 - .L_18)
.L_18:
        /*003c*/ 	.word	0x00000000
        /*0040*/ 	.short	0x0003
        /*0042*/ 	.short	0x0018
        /*0044*/ 	.byte	0x00, 0xf4, 0x21, 0x00


	//----- nvinfo : EIATTR_KPARAM_INFO
	.align		4
.L_19:
        /*0048*/ 	.byte	0x04, 0x17
        /*004a*/ 	.short	(.L_21 - .L_20)
.L_20:
        /*004c*/ 	.word	0x00000000
        /*0050*/ 	.short	0x0002
        /*0052*/ 	.short	0x0010
        /*0054*/ 	.byte	0x00, 0xf4, 0x21, 0x00


	//----- nvinfo : EIATTR_KPARAM_INFO
	.align		4
.L_21:
        /*0058*/ 	.byte	0x04, 0x17
        /*005a*/ 	.short	(.L_23 - .L_22)
.L_22:
        /*005c*/ 	.word	0x00000000
        /*0060*/ 	.short	0x0001
        /*0062*/ 	.short	0x0008
        /*0064*/ 	.byte	0x00, 0xf4, 0x21, 0x00


	//----- nvinfo : EIATTR_KPARAM_INFO
	.align		4
.L_23:
        /*0068*/ 	.byte	0x04, 0x17
        /*006a*/ 	.short	(.L_25 - .L_24)
.L_24:
        /*006c*/ 	.word	0x00000000
        /*0070*/ 	.short	0x0000
        /*0072*/ 	.short	0x0000
        /*0074*/ 	.byte	0x00, 0xf4, 0x21, 0x00


	//----- nvinfo : EIATTR_SPARSE_MMA_MASK
	.align		4
.L_25:
        /*0078*/ 	.byte	0x03, 0x50
        /*007a*/ 	.short	0x0000


	//----- nvinfo : EIATTR_MAXREG_COUNT
	.align		4
        /*007c*/ 	.byte	0x03, 0x1b
        /*007e*/ 	.short	0x00ff


	//----- nvinfo : EIATTR_EXIT_INSTR_OFFSETS
	.align		4
        /*0080*/ 	.byte	0x04, 0x1c
        /*0082*/ 	.short	(.L_27 - .L_26)


	//   ....[0]....
.L_26:
        /*0084*/ 	.word	0x00000b70


	//   ....[1]....
        /*0088*/ 	.word	0x00000b90


	//----- nvinfo : EIATTR_REQNTID
	.align		4
.L_27:
        /*008c*/ 	.byte	0x04, 0x10
        /*008e*/ 	.short	(.L_29 - .L_28)
.L_28:
        /*0090*/ 	.word	0x00000080
        /*0094*/ 	.word	0x00000001
        /*0098*/ 	.word	0x00000001


	//----- nvinfo : EIATTR_CRS_STACK_SIZE
	.align		4
.L_29:
        /*009c*/ 	.byte	0x04, 0x1e
        /*009e*/ 	.short	(.L_31 - .L_30)
.L_30:
        /*00a0*/ 	.word	0x00000000


	//----- nvinfo : EIATTR_CBANK_PARAM_SIZE
	.align		4
.L_31:
        /*00a4*/ 	.byte	0x03, 0x19
        /*00a6*/ 	.short	0x0034


	//----- nvinfo : EIATTR_PARAM_CBANK
	.align		4
        /*00a8*/ 	.byte	0x04, 0x0a
        /*00aa*/ 	.short	(.L_33 - .L_32)
	.align		4
.L_32:
        /*00ac*/ 	.word	index@(.nv.constant0.triton_poi_fused__native_batch_norm_legit_no_training_mul_softplus_tanh_12)
        /*00b0*/ 	.short	0x0210
        /*00b2*/ 	.short	0x0034


	//----- nvinfo : EIATTR_SW_WAR
	.align		4
.L_33:
        /*00b4*/ 	.byte	0x04, 0x36
        /*00b6*/ 	.short	(.L_35 - .L_34)
.L_34:
        /*00b8*/ 	.word	0x00000008
.L_35:


//--------------------- .nv.callgraph             --------------------------
	.section	.nv.callgraph,"",@"SHT_CUDA_CALLGRAPH"
	.align	4
	.sectionentsize	8
	.align		4
        /*0000*/ 	.word	0x00000000
	.align		4
        /*0004*/ 	.word	0xffffffff
	.align		4
        /*0008*/ 	.word	0x00000000
	.align		4
        /*000c*/ 	.word	0xfffffffe
	.align		4
        /*0010*/ 	.word	0x00000000
	.align		4
        /*0014*/ 	.word	0xfffffffd
	.align		4
        /*0018*/ 	.word	0x00000000
	.align		4
        /*001c*/ 	.word	0xfffffffc


//--------------------- .nv.constant4             --------------------------
	.section	.nv.constant4,"a",@progbits
	.align	8
	.align		8
.nv.constant4:
        /*0000*/ 	.dword	_$_str
	.align		8
        /*0008*/ 	.dword	_$_str_$_2


//--------------------- .text.triton_poi_fused__native_batch_norm_legit_no_training_mul_softplus_tanh_12 --------------------------
	.section	.text.triton_poi_fused__native_batch_norm_legit_no_training_mul_softplus_tanh_12,"ax",@progbits
	.align	128
        .global         triton_poi_fused__native_batch_norm_legit_no_training_mul_softplus_tanh_12
        .type           triton_poi_fused__native_batch_norm_legit_no_training_mul_softplus_tanh_12,@function
        .size           triton_poi_fused__native_batch_norm_legit_no_training_mul_softplus_tanh_12,(.L_x_11 - triton_poi_fused__native_batch_norm_legit_no_training_mul_softplus_tanh_12)
        .other          triton_poi_fused__native_batch_norm_legit_no_training_mul_softplus_tanh_12,@"STO_CUDA_ENTRY STV_DEFAULT"
triton_poi_fused__native_batch_norm_legit_no_training_mul_softplus_tanh_12:
.text.triton_poi_fused__native_batch_norm_legit_no_training_mul_softplus_tanh_12:
[----:B------:R-:W0:Y:S01]  /*0000*/  LDC R1, c[0x0][0x28] ;  /* 0x00000a00ff017b82 */ /* 0x000e220000000800 */
[----:B------:R-:W1:Y:S07]  /*0010*/  S2R R0, SR_TID.X ;  /* 0x0000000000007919 */ /* 0x000e6e0000002100 */
[----:B------:R-:W2:Y:S01]  /*0020*/  LDC.64 R10, c[0x0][0x228] ;  /* 0x00008a00ff0a7b82 */ /* 0x000ea20000000a00 */
[----:B------:R-:W-:Y:S01]  /*0030*/  ULDC.64 UR4, c[0x0][0x208] ;  /* 0x0000820000047ab9 */ /* 0x000fe20000000a00 */
[----:B------:R-:W3:Y:S06]  /*0040*/  S2R R5, SR_CTAID.X ;  /* 0x0000000000057919 */ /* 0x000eec0000002500 */
[----:B------:R-:W4:Y:S08]  /*0050*/  LDC.64 R16, c[0x0][0x220] ;  /* 0x00008800ff107b82 */ /* 0x000f300000000a00 */
[----:B------:R-:W5:Y:S08]  /*0060*/  LDC.64 R14, c[0x0][0x218] ;  /* 0x00008600ff0e7b82 */ /* 0x000f700000000a00 */
[----:B------:R-:W5:Y:S01]  /*0070*/  LDC.64 R18, c[0x0][0x230] ;  /* 0x00008c00ff127b82 */ /* 0x000f620000000a00 */
[----:B-1----:R-:W-:-:S07]  /*0080*/  SHF.L.U32 R0, R0, 0x1, RZ ;  /* 0x0000000100007819 */ /* 0x002fce00000006ff */
[----:B------:R-:W1:Y:S01]  /*0090*/  LDC.64 R20, c[0x0][0x238] ;  /* 0x00008e00ff147b82 */ /* 0x000e620000000a00 */
[----:B---3--:R-:W-:Y:S02]  /*00a0*/  SHF.R.S32.HI R3, RZ, 0x17, R5 ;  /* 0x00000017ff037819 */ /* 0x008fe40000011405 */
[----:B------:R-:W-:Y:S02]  /*00b0*/  LOP3.LUT R0, R0, 0xfe, RZ, 0xc0, !PT ;  /* 0x000000fe00007812 */ /* 0x000fe400078ec0ff */
[----:B------:R-:W-:Y:S02]  /*00c0*/  SGXT R3, R3, 0x1 ;  /* 0x000000010303781a */ /* 0x000fe40000000200 */
[----:B------:R-:W-:Y:S02]  /*00d0*/  LEA R2, R5, R0, 0x8 ;  /* 0x0000000005027211 */ /* 0x000fe400078e40ff */
[----:B------:R-:W-:Y:S02]  /*00e0*/  CS2R R4, SRZ ;  /* 0x0000000000047805 */ /* 0x000fe4000001ff00 */
[----:B------:R-:W-:-:S02]  /*00f0*/  LEA.HI R3, R3, R2, RZ, 0x6 ;  /* 0x0000000203037211 */ /* 0x000fc400078f30ff */
[----:B------:R-:W-:Y:S02]  /*0100*/  ISETP.GE.AND P0, PT, R2, 0x400, PT ;  /* 0x000004000200780c */ /* 0x000fe40003f06270 */
[----:B------:R-:W-:-:S04]  /*0110*/  LOP3.LUT R3, R3, 0xffffffc0, RZ, 0xc0, !PT ;  /* 0xffffffc003037812 */ /* 0x000fc800078ec0ff */
[----:B------:R-:W-:-:S05]  /*0120*/  IADD3 R3, R2, -R3, RZ ;  /* 0x8000000302037210 */ /* 0x000fca0007ffe0ff */
[----:B--2---:R-:W-:-:S05]  /*0130*/  IMAD.WIDE R10, R3, 0x4, R10 ;  /* 0x00000004030a7825 */ /* 0x004fca00078e020a */
[----:B------:R2:W3:Y:S01]  /*0140*/  @!P0 LDG.E.EL.64 R4, desc[UR4][R10.64] ;  /* 0x000000040a048981 */ /* 0x0004e2000c2e1b00 */
[----:B------:R-:W-:Y:S02]  /*0150*/  CS2R R6, SRZ ;  /* 0x0000000000067805 */ /* 0x000fe4000001ff00 */
[----:B------:R-:W-:Y:S01]  /*0160*/  CS2R R8, SRZ ;  /* 0x0000000000087805 */ /* 0x000fe2000001ff00 */
[----:B----4-:R-:W-:-:S04]  /*0170*/  IMAD.WIDE R16, R3, 0x4, R16 ;  /* 0x0000000403107825 */ /* 0x010fc800078e0210 */
[----:B-----5:R-:W-:Y:S01]  /*0180*/  IMAD.WIDE R14, R2, 0x4, R14 ;  /* 0x00000004020e7825 */ /* 0x020fe200078e020e */
[----:B------:R4:W5:Y:S01]  /*0190*/  @!P0 LDG.E.EL.64 R6, desc[UR4][R16.64] ;  /* 0x0000000410068981 */ /* 0x000962000c2e1b00 */
[----:B------:R-:W-:Y:S02]  /*01a0*/  CS2R R12, SRZ ;  /* 0x00000000000c7805 */ /* 0x000fe4000001ff00 */
[----:B--2---:R-:W-:Y:S01]  /*01b0*/  CS2R R10, SRZ ;  /* 0x00000000000a7805 */ /* 0x004fe2000001ff00 */
[C---:B0-----:R-:W-:Y:S01]  /*01c0*/  IMAD.WIDE R18, R3.reuse, 0x4, R18 ;  /* 0x0000000403127825 */ /* 0x041fe200078e0212 */
[----:B------:R0:W5:Y:S03]  /*01d0*/  @!P0 LDG.E.64 R8, desc[UR4][R14.64] ;  /* 0x000000040e088981 */ /* 0x000166000c1e1b00 */
[----:B-1----:R-:W-:Y:S01]  /*01e0*/  IMAD.WIDE R20, R3, 0x4, R20 ;  /* 0x0000000403147825 */ /* 0x002fe200078e0214 */
[----:B------:R-:W2:Y:S04]  /*01f0*/  @!P0 LDG.E.EL.64 R10, desc[UR4][R18.64] ;  /* 0x00000004120a8981 */ /* 0x000ea8000c2e1b00 */
[----:B------:R-:W2:Y:S01]  /*0200*/  @!P0 LDG.E.EL.64 R12, desc[UR4][R20.64] ;  /* 0x00000004140c8981 */ /* 0x000ea2000c2e1b00 */
[----:B------:R-:W-:Y:S01]  /*0210*/  HFMA2.MMA R0, -RZ, RZ, 1.625, 0 ;  /* 0x3e800000ff007435 */ /* 0x000fe200000001ff */
[----:B------:R-:W-:Y:S01]  /*0220*/  BSSY B0, `(.L_x_0) ;  /* 0x0000057000007945 */ /* 0x000fe20003800000 */
[----:B---3--:R-:W-:Y:S01]  /*0230*/  FADD R4, R4, 9.9999997473787516356e-06 ;  /* 0x3727c5ac04047421 */ /* 0x008fe20000000000 */
[----:B------:R-:W-:-:S03]  /*0240*/  FADD R5, R5, 9.9999997473787516356e-06 ;  /* 0x3727c5ac05057421 */ /* 0x000fc60000000000 */
[----:B------:R-:W1:Y:S08]  /*0250*/  MUFU.SQRT R3, R4 ;  /* 0x0000000400037308 */ /* 0x000e700000002000 */
[----:B----4-:R-:W3:Y:S01]  /*0260*/  MUFU.SQRT R16, R5 ;  /* 0x0000000500107308 */ /* 0x010ee20000002000 */
[C---:B-1----:R-:W-:Y:S02]  /*0270*/  FSETP.GT.AND P1, PT, R3.reuse, 8.50705917302346158658e+37, PT ;  /* 0x7e8000000300780b */ /* 0x042fe40003f24000 */
[----:B------:R-:W-:-:S02]  /*0280*/  FSETP.GEU.AND P3, PT, R3, 1.175494350822287508e-38, PT ;  /* 0x008000000300780b */ /* 0x000fc40003f6e000 */
[C---:B---3--:R-:W-:Y:S02]  /*0290*/  FSETP.GT.AND P2, PT, R16.reuse, 8.50705917302346158658e+37, PT ;  /* 0x7e8000001000780b */ /* 0x048fe40003f44000 */
[----:B------:R-:W-:-:S07]  /*02a0*/  FSETP.GEU.AND P4, PT, R16, 1.175494350822287508e-38, PT ;  /* 0x008000001000780b */ /* 0x000fce0003f8e000 */
[----:B------:R-:W-:-:S04]  /*02b0*/  @P1 FMUL R3, R3, 0.25 ;  /* 0x3e80000003031820 */ /* 0x000fc80000400000 */
[----:B------:R-:W-:Y:S01]  /*02c0*/  @!P3 FMUL R3, R3, 16777216 ;  /* 0x4b8000000303b820 */ /* 0x000fe20000400000 */
[----:B------:R-:W-:-:S04]  /*02d0*/  @P2 FMUL R16, R16, 0.25 ;  /* 0x3e80000010102820 */ /* 0x000fc80000400000 */
[----:B------:R-:W-:Y:S01]  /*02e0*/  @!P4 FMUL R16, R16, 16777216 ;  /* 0x4b8000001010c820 */ /* 0x000fe20000400000 */
[----:B------:R-:W1:Y:S01]  /*02f0*/  MUFU.RCP R3, R3 ;  /* 0x0000000300037308 */ /* 0x000e620000001000 */
[----:B------:R-:W-:-:S07]  /*0300*/  FSEL R4, R0, 1, P1 ;  /* 0x3f80000000047808 */ /* 0x000fce0000800000 */
[----:B------:R-:W3:Y:S01]  /*0310*/  MUFU.RCP R16, R16 ;  /* 0x0000001000107308 */ /* 0x000ee20000001000 */
[----:B0-----:R-:W-:Y:S01]  /*0320*/  FSEL R15, R0, 1, P2 ;  /* 0x3f800000000f7808 */ /* 0x001fe20001000000 */
[----:B------:R-:W-:Y:S01]  /*0330*/  @!P3 FMUL R4, R4, 16777216 ;  /* 0x4b8000000404b820 */ /* 0x000fe20000400000 */
[----:B-----5:R-:W-:-:S03]  /*0340*/  FADD R6, -R6, R8 ;  /* 0x0000000806067221 */ /* 0x020fc60000000100 */
[----:B------:R-:W-:Y:S01]  /*0350*/  @!P4 FMUL R15, R15, 16777216 ;  /* 0x4b8000000f0fc820 */ /* 0x000fe20000400000 */
[----:B-1----:R-:W-:Y:S01]  /*0360*/  FMUL R5, R3, R4 ;  /* 0x0000000403057220 */ /* 0x002fe20000400000 */
[----:B------:R-:W-:-:S03]  /*0370*/  FADD R7, -R7, R9 ;  /* 0x0000000907077221 */ /* 0x000fc60000000100 */
[----:B------:R-:W-:Y:S01]  /*0380*/  FMUL R5, R6, R5 ;  /* 0x0000000506057220 */ /* 0x000fe20000400000 */
[----:B---3--:R-:W-:-:S03]  /*0390*/  FMUL R4, R16, R15 ;  /* 0x0000000f10047220 */ /* 0x008fc60000400000 */
[----:B--2---:R-:W-:Y:S01]  /*03a0*/  FFMA R10, R5, R10, R12 ;  /* 0x0000000a050a7223 */ /* 0x004fe2000000000c */
[----:B------:R-:W-:-:S03]  /*03b0*/  FMUL R4, R7, R4 ;  /* 0x0000000407047220 */ /* 0x000fc60000400000 */
[----:B------:R-:W-:Y:S01]  /*03c0*/  FMUL R5, R10, 1.4426950216293334961 ;  /* 0x3fb8aa3b0a057820 */ /* 0x000fe20000400000 */
[----:B------:R-:W-:-:S04]  /*03d0*/  FFMA R11, R4, R11, R13 ;  /* 0x0000000b040b7223 */ /* 0x000fc8000000000d */
[----:B------:R-:W-:Y:S01]  /*03e0*/  FMUL R7, R11, 1.4426950216293334961 ;  /* 0x3fb8aa3b0b077820 */ /* 0x000fe20000400000 */
[----:B------:R-:W-:-:S04]  /*03f0*/  FSETP.GEU.AND P1, PT, R5, -126, PT ;  /* 0xc2fc00000500780b */ /* 0x000fc80003f2e000 */
[----:B------:R-:W-:-:S09]  /*0400*/  FSETP.GEU.AND P2, PT, R7, -126, PT ;  /* 0xc2fc00000700780b */ /* 0x000fd20003f4e000 */
[----:B------:R-:W-:-:S04]  /*0410*/  @!P1 FMUL R5, R5, 0.5 ;  /* 0x3f00000005059820 */ /* 0x000fc80000400000 */
[----:B------:R-:W-:Y:S01]  /*0420*/  @!P2 FMUL R7, R7, 0.5 ;  /* 0x3f0000000707a820 */ /* 0x000fe20000400000 */
[----:B------:R-:W0:Y:S08]  /*0430*/  MUFU.EX2 R3, R5 ;  /* 0x0000000500037308 */ /* 0x000e300000000800 */
[----:B------:R-:W1:Y:S01]  /*0440*/  MUFU.EX2 R4, R7 ;  /* 0x0000000700047308 */ /* 0x000e620000000800 */
[----:B0-----:R-:W-:-:S04]  /*0450*/  @!P1 FMUL R3, R3, R3 ;  /* 0x0000000303039220 */ /* 0x001fc80000400000 */
[----:B------:R-:W-:Y:S01]  /*0460*/  FADD.FTZ.RZ R6, R3, 1 ;  /* 0x3f80000003067421 */ /* 0x000fe2000001c000 */
[----:B-1----:R-:W-:-:S04]  /*0470*/  @!P2 FMUL R4, R4, R4 ;  /* 0x000000040404a220 */ /* 0x002fc80000400000 */
[----:B------:R-:W-:Y:S01]  /*0480*/  IADD3 R6, R6, -0x3f400000, RZ ;  /* 0xc0c0000006067810 */ /* 0x000fe20007ffe0ff */
[----:B------:R-:W-:-:S03]  /*0490*/  FADD.FTZ.RZ R8, R4, 1 ;  /* 0x3f80000004087421 */ /* 0x000fc6000001c000 */
[----:B------:R-:W-:Y:S02]  /*04a0*/  LOP3.LUT R6, R6, 0xff800000, RZ, 0xc0, !PT ;  /* 0xff80000006067812 */ /* 0x000fe400078ec0ff */
[----:B------:R-:W-:Y:S02]  /*04b0*/  IADD3 R8, R8, -0x3f400000, RZ ;  /* 0xc0c0000008087810 */ /* 0x000fe40007ffe0ff */
[----:B------:R-:W-:Y:S02]  /*04c0*/  IADD3 R9, -R6, 0x40800000, RZ ;  /* 0x4080000006097810 */ /* 0x000fe40007ffe1ff */
[----:B------:R-:W-:-:S04]  /*04d0*/  LOP3.LUT R5, R8, 0xff800000, RZ, 0xc0, !PT ;  /* 0xff80000008057812 */ /* 0x000fc800078ec0ff */
[----:B------:R-:W-:Y:S01]  /*04e0*/  IADD3 R13, -R5, 0x40800000, RZ ;  /* 0x40800000050d7810 */ /* 0x000fe20007ffe1ff */
[-C--:B------:R-:W-:Y:S01]  /*04f0*/  FFMA.FTZ R7, R9, R0.reuse, -1 ;  /* 0xbf80000009077423 */ /* 0x080fe20000010000 */
[----:B------:R-:W-:Y:S02]  /*0500*/  IADD3 R8, R3, -R6, RZ ;  /* 0x8000000603087210 */ /* 0x000fe40007ffe0ff */
[----:B------:R-:W-:Y:S01]  /*0510*/  IADD3 R9, R4, -R5, RZ ;  /* 0x8000000504097210 */ /* 0x000fe20007ffe0ff */
[----:B------:R-:W-:Y:S01]  /*0520*/  FFMA.FTZ R0, R13, R0, -1 ;  /* 0xbf8000000d007423 */ /* 0x000fe20000010000 */
[----:B------:R-:W-:Y:S01]  /*0530*/  MOV R12, 0x3d39bf78 ;  /* 0x3d39bf78000c7802 */ /* 0x000fe20000000f00 */
[----:B------:R-:W-:Y:S02]  /*0540*/  FADD R7, R8, R7 ;  /* 0x0000000708077221 */ /* 0x000fe40000000000 */
[----:B------:R-:W-:Y:S02]  /*0550*/  FADD R0, R9, R0 ;  /* 0x0000000009007221 */ /* 0x000fe40000000000 */
[----:B------:R-:W-:-:S02]  /*0560*/  FFMA.FTZ R8, R7, -R12, 0.10546888411045074463 ;  /* 0x3dd8001207087423 */ /* 0x000fc4000001080c */
[C---:B------:R-:W-:Y:S02]  /*0570*/  FFMA.FTZ R9, R0.reuse, -R12, 0.10546888411045074463 ;  /* 0x3dd8001200097423 */ /* 0x040fe4000001080c */
[C---:B------:R-:W-:Y:S02]  /*0580*/  FFMA.FTZ R8, R7.reuse, R8, -0.13229703903198242188 ;  /* 0xbe0778e007087423 */ /* 0x040fe40000010008 */
[C---:B------:R-:W-:Y:S02]  /*0590*/  FFMA.FTZ R9, R0.reuse, R9, -0.13229703903198242188 ;  /* 0xbe0778e000097423 */ /* 0x040fe40000010009 */
[C---:B------:R-:W-:Y:S02]  /*05a0*/  FFMA.FTZ R8, R7.reuse, R8, 0.14491446316242218018 ;  /* 0x3e14647507087423 */ /* 0x040fe40000010008 */
[----:B------:R-:W-:Y:S02]  /*05b0*/  FFMA.FTZ R9, R0, R9, 0.14491446316242218018 ;  /* 0x3e14647500097423 */ /* 0x000fe40000010009 */
[----:B------:R-:W-:-:S02]  /*05c0*/  FFMA.FTZ R8, R7, R8, -0.16641564667224884033 ;  /* 0xbe2a68dd07087423 */ /* 0x000fc40000010008 */
[C---:B------:R-:W-:Y:S02]  /*05d0*/  FFMA.FTZ R9, R0.reuse, R9, -0.16641564667224884033 ;  /* 0xbe2a68dd00097423 */ /* 0x040fe40000010009 */
[C---:B------:R-:W-:Y:S02]  /*05e0*/  FFMA.FTZ R8, R7.reuse, R8, 0.19988867640495300293 ;  /* 0x3e4caf9e07087423 */ /* 0x040fe40000010008 */
[C---:B------:R-:W-:Y:S02]  /*05f0*/  FFMA.FTZ R9, R0.reuse, R9, 0.19988867640495300293 ;  /* 0x3e4caf9e00097423 */ /* 0x040fe40000010009 */
[----:B------:R-:W-:Y:S02]  /*0600*/  FFMA.FTZ R8, R7, R8, -0.25000196695327758789 ;  /* 0xbe80004207087423 */ /* 0x000fe40000010008 */
[----:B------:R-:W-:Y:S01]  /*0610*/  FFMA.FTZ R9, R0, R9, -0.25000196695327758789 ;  /* 0xbe80004200097423 */ /* 0x000fe20000010009 */
[----:B------:R-:W-:Y:S01]  /*0620*/  ISETP.GE.U32.AND P3, PT, R3, 0x7f800000, PT ;  /* 0x7f8000000300780c */ /* 0x000fe20003f66070 */
[----:B------:R-:W-:-:S02]  /*0630*/  FFMA.FTZ R8, R7, R8, 0.33333510160446166992 ;  /* 0x3eaaaae607087423 */ /* 0x000fc40000010008 */
[C---:B------:R-:W-:Y:S02]  /*0640*/  FFMA.FTZ R9, R0.reuse, R9, 0.33333510160446166992 ;  /* 0x3eaaaae600097423 */ /* 0x040fe40000010009 */
[C---:B------:R-:W-:Y:S02]  /*0650*/  FFMA.FTZ R8, R7.reuse, R8, -0.5 ;  /* 0xbf00000007087423 */ /* 0x040fe40000010008 */
[C---:B------:R-:W-:Y:S01]  /*0660*/  FFMA.FTZ R9, R0.reuse, R9, -0.5 ;  /* 0xbf00000000097423 */ /* 0x040fe20000010009 */
[----:B------:R-:W-:Y:S01]  /*0670*/  I2FP.F32.S32 R5, R5 ;  /* 0x0000000500057245 */ /* 0x000fe20000201400 */
[C---:B------:R-:W-:Y:S01]  /*0680*/  FMUL R8, R7.reuse, R8 ;  /* 0x0000000807087220 */ /* 0x040fe20000400000 */
[----:B------:R-:W-:Y:S01]  /*0690*/  I2FP.F32.S32 R6, R6 ;  /* 0x0000000600067245 */ /* 0x000fe20000201400 */
[C---:B------:R-:W-:Y:S02]  /*06a0*/  FMUL R9, R0.reuse, R9 ;  /* 0x0000000900097220 */ /* 0x040fe40000400000 */
[----:B------:R-:W-:Y:S01]  /*06b0*/  FFMA.FTZ R7, R7, R8, R7 ;  /* 0x0000000807077223 */ /* 0x000fe20000010007 */
[----:B------:R-:W-:Y:S01]  /*06c0*/  FMUL R5, R5, 1.1920928955078125e-07 ;  /* 0x3400000005057820 */ /* 0x000fe20000400000 */
[----:B------:R-:W-:Y:S01]  /*06d0*/  FFMA.FTZ R0, R0, R9, R0 ;  /* 0x0000000900007223 */ /* 0x000fe20000010000 */
[----:B------:R-:W-:Y:S01]  /*06e0*/  FMUL R6, R6, 1.1920928955078125e-07 ;  /* 0x3400000006067820 */ /* 0x000fe20000400000 */
[----:B------:R-:W-:-:S02]  /*06f0*/  FSETP.GT.AND P1, PT, R10, 20, PT ;  /* 0x41a000000a00780b */ /* 0x000fc40003f24000 */
[----:B------:R-:W-:Y:S01]  /*0700*/  ISETP.GE.U32.AND P2, PT, R4, 0x7f800000, PT ;  /* 0x7f8000000400780c */ /* 0x000fe20003f46070 */
[----:B------:R-:W-:Y:S01]  /*0710*/  FFMA.FTZ R0, R5, 0.69314718246459960938, R0 ;  /* 0x3f31721805007823 */ /* 0x000fe20000010000 */
[----:B------:R-:W-:Y:S01]  /*0720*/  FFMA.FTZ R7, R6, 0.69314718246459960938, R7 ;  /* 0x3f31721806077823 */ /* 0x000fe20000010007 */
[----:B------:R-:W-:Y:S10]  /*0730*/  @!P3 BRA `(.L_x_1) ;  /* 0x000000000014b947 */ /* 0x000ff40003800000 */
[C---:B------:R-:W-:Y:S02]  /*0740*/  ISETP.GE.AND P3, PT, R3.reuse, -0x407fffff, PT ;  /* 0xbf8000010300780c */ /* 0x040fe40003f66270 */
[----:B------:R-:W-:-:S11]  /*0750*/  FSETP.NEU.AND P4, PT, R3, RZ, PT ;  /* 0x000000ff0300720b */ /* 0x000fd60003f8d000 */
[----:B------:R-:W-:-:S05]  /*0760*/  @P3 MOV R6, 0x7f800000 ;  /* 0x7f80000000063802 */ /* 0x000fca0000000f00 */
[----:B------:R-:W-:-:S05]  /*0770*/  @P3 FFMA.FTZ R7, R3, R6, +INF ;  /* 0x7f80000003073423 */ /* 0x000fca0000010006 */
[----:B------:R-:W-:-:S07]  /*0780*/  FSEL R7, R7, -RZ, P4 ;  /* 0x800000ff07077208 */ /* 0x000fce0002000000 */
.L_x_1:
[----:B------:R-:W-:Y:S05]  /*0790*/  BSYNC B0 ;  /* 0x0000000000007941 */ /* 0x000fea0003800000 */
.L_x_0:
[----:B------:R-:W-:Y:S04]  /*07a0*/  BSSY B0, `(.L_x_2) ;  /* 0x0000007000007945 */ /* 0x000fe80003800000 */
[----:B------:R-:W-:Y:S05]  /*07b0*/  @!P2 BRA `(.L_x_3) ;  /* 0x000000000014a947 */ /* 0x000fea0003800000 */
[C---:B------:R-:W-:Y:S02]  /*07c0*/  ISETP.GE.AND P2, PT, R4.reuse, -0x407fffff, PT ;  /* 0xbf8000010400780c */ /* 0x040fe40003f46270 */
[----:B------:R-:W-:-:S11]  /*07d0*/  FSETP.NEU.AND P3, PT, R4, RZ, PT ;  /* 0x000000ff0400720b */ /* 0x000fd60003f6d000 */
[----:B------:R-:W-:-:S05]  /*07e0*/  @P2 MOV R3, 0x7f800000 ;  /* 0x7f80000000032802 */ /* 0x000fca0000000f00 */
[----:B------:R-:W-:-:S05]  /*07f0*/  @P2 FFMA.FTZ R0, R4, R3, +INF ;  /* 0x7f80000004002423 */ /* 0x000fca0000010003 */
[----:B------:R-:W-:-:S07]  /*0800*/  FSEL R0, R0, -RZ, P3 ;  /* 0x800000ff00007208 */ /* 0x000fce0001800000 */
.L_x_3:
[----:B------:R-:W-:Y:S05]  /*0810*/  BSYNC B0 ;  /* 0x0000000000007941 */ /* 0x000fea0003800000 */
.L_x_2:
[----:B------:R-:W-:Y:S01]  /*0820*/  FSEL R7, R10, R7, P1 ;  /* 0x000000070a077208 */ /* 0x000fe20000800000 */
[----:B------:R-:W-:Y:S01]  /*0830*/  BSSY B0, `(.L_x_4) ;  /* 0x0000017000007945 */ /* 0x000fe20003800000 */
[----:B------:R-:W-:-:S03]  /*0840*/  FSETP.GT.AND P1, PT, R11, 20, PT ;  /* 0x41a000000b00780b */ /* 0x000fc60003f24000 */
[----:B------:R-:W-:Y:S01]  /*0850*/  FADD.FTZ R6, |R7|, -RZ ;  /* 0x800000ff07067221 */ /* 0x000fe20000010200 */
[----:B------:R-:W-:-:S04]  /*0860*/  FSEL R3, R11, R0, P1 ;  /* 0x000000000b037208 */ /* 0x000fc80000800000 */
[----:B------:R-:W-:-:S13]  /*0870*/  FSETP.GE.AND P2, PT, R6, 0.60000002384185791016, PT ;  /* 0x3f19999a0600780b */ /* 0x000fda0003f46000 */
[----:B------:R-:W-:Y:S05]  /*0880*/  @!P2 BRA `(.L_x_5) ;  /* 0x000000000028a947 */ /* 0x000fea0003800000 */
[C---:B------:R-:W-:Y:S01]  /*0890*/  FMUL R0, R6.reuse, 2.8853900432586669922 ;  /* 0x4038aa3b06007820 */ /* 0x040fe20000400000 */
[----:B------:R-:W-:Y:S01]  /*08a0*/  HFMA2.MMA R5, -RZ, RZ, 1.875, 0 ;  /* 0x3f800000ff057435 */ /* 0x000fe200000001ff */
[----:B------:R-:W-:-:S04]  /*08b0*/  FSETP.GE.AND P1, PT, R6, 9.010913848876953125, PT ;  /* 0x41102cb40600780b */ /* 0x000fc80003f26000 */
[----:B------:R-:W0:Y:S02]  /*08c0*/  MUFU.EX2 R0, R0 ;  /* 0x0000000000007308 */ /* 0x000e240000000800 */
[----:B0-----:R-:W-:-:S06]  /*08d0*/  FADD R4, R0, 1 ;  /* 0x3f80000000047421 */ /* 0x001fcc0000000000 */
[----:B------:R-:W0:Y:S02]  /*08e0*/  MUFU.RCP R4, R4 ;  /* 0x0000000400047308 */ /* 0x000e240000001000 */
[----:B0-----:R-:W-:-:S05]  /*08f0*/  FFMA.FTZ R5, R4, -2, R5 ;  /* 0xc000000004057823 */ /* 0x001fca0000010005 */
[----:B------:R-:W-:-:S04]  /*0900*/  FSEL R5, R5, 1, !P1 ;  /* 0x3f80000005057808 */ /* 0x000fc80004800000 */
[----:B------:R-:W-:Y:S01]  /*0910*/  LOP3.LUT R5, R5, 0x80000000, R7, 0xf8, !PT ;  /* 0x8000000005057812 */ /* 0x000fe200078ef807 */
[----:B------:R-:W-:Y:S06]  /*0920*/  BRA `(.L_x_6) ;  /* 0x00000000001c7947 */ /* 0x000fec0003800000 */
.L_x_5:
[----:B------:R-:W-:Y:S01]  /*0930*/  MOV R0, 0x3c80f082 ;  /* 0x3c80f08200007802 */ /* 0x000fe20000000f00 */
[----:B------:R-:W-:-:S04]  /*0940*/  FMUL R5, R7, R7 ;  /* 0x0000000707057220 */ /* 0x000fc80000400000 */
[----:B------:R-:W-:-:S04]  /*0950*/  FFMA.FTZ R0, R5, R0, -0.052303962409496307373 ;  /* 0xbd563cae05007423 */ /* 0x000fc80000010000 */
[----:B------:R-:W-:-:S04]  /*0960*/  FFMA.FTZ R0, R5, R0, 0.1331529766321182251 ;  /* 0x3e08594105007423 */ /* 0x000fc80000010000 */
[----:B------:R-:W-:-:S04]  /*0970*/  FFMA.FTZ R0, R5, R0, -0.33332768082618713379 ;  /* 0xbeaaa9ed05007423 */ /* 0x000fc80000010000 */
[----:B------:R-:W-:-:S04]  /*0980*/  FFMA.FTZ R0, R5, R0, RZ ;  /* 0x0000000005007223 */ /* 0x000fc800000100ff */
[----:B------:R-:W-:-:S07]  /*0990*/  FFMA.FTZ R5, R7, R0, R7 ;  /* 0x0000000007057223 */ /* 0x000fce0000010007 */
.L_x_6:
[----:B------:R-:W-:Y:S05]  /*09a0*/  BSYNC B0 ;  /* 0x0000000000007941 */ /* 0x000fea0003800000 */
.L_x_4:
[----:B------:R-:W-:Y:S01]  /*09b0*/  FADD.FTZ R8, |R3|, -RZ ;  /* 0x800000ff03087221 */ /* 0x000fe20000010200 */
[----:B------:R-:W-:Y:S01]  /*09c0*/  BSSY B0, `(.L_x_7) ;  /* 0x0000015000007945 */ /* 0x000fe20003800000 */
[----:B------:R-:W-:-:S03]  /*09d0*/  SHF.R.S32.HI R9, RZ, 0x1f, R2 ;  /* 0x0000001fff097819 */ /* 0x000fc60000011402 */
        /* <DEDUP_REMOVED lines=12> */
.L_x_8:
[----:B------:R-:W-:Y:S01]  /*0aa0*/  MOV R0, 0x3c80f082 ;  /* 0x3c80f08200007802 */ /* 0x000fe20000000f00 */
[----:B------:R-:W-:-:S04]  /*0ab0*/  FMUL R7, R3, R3 ;  /* 0x0000000303077220 */ /* 0x000fc80000400000 */
[----:B------:R-:W-:-:S04]  /*0ac0*/  FFMA.FTZ R0, R7, R0, -0.052303962409496307373 ;  /* 0xbd563cae07007423 */ /* 0x000fc80000010000 */
[----:B------:R-:W-:-:S04]  /*0ad0*/  FFMA.FTZ R0, R7, R0, 0.1331529766321182251 ;  /* 0x3e08594107007423 */ /* 0x000fc80000010000 */
[----:B------:R-:W-:-:S04]  /*0ae0*/  FFMA.FTZ R0, R7, R0, -0.33332768082618713379 ;  /* 0xbeaaa9ed07007423 */ /* 0x000fc80000010000 */
[----:B------:R-:W-:-:S04]  /*0af0*/  FFMA.FTZ R0, R7, R0, RZ ;  /* 0x0000000007007223 */ /* 0x000fc800000100ff */
[----:B------:R-:W-:-:S07]  /*0b00*/  FFMA.FTZ R0, R3, R0, R3 ;  /* 0x0000000003007223 */ /* 0x000fce0000010003 */
.L_x_9:
[----:B------:R-:W-:Y:S05]  /*0b10*/  BSYNC B0 ;  /* 0x0000000000007941 */ /* 0x000fea0003800000 */
.L_x_7:
[----:B------:R-:W-:Y:S01]  /*0b20*/  ULDC.64 UR6, c[0x0][0x210] ;  /* 0x0000840000067ab9 */ /* 0x000fe20000000a00 */
[----:B------:R-:W-:Y:S01]  /*0b30*/  FMUL R10, R10, R5 ;  /* 0x000000050a0a7220 */ /* 0x000fe20000400000 */
[----:B------:R-:W-:Y:S01]  /*0b40*/  LEA R4, P1, R2, UR6, 0x2 ;  /* 0x0000000602047c11 */ /* 0x000fe2000f8210ff */
[----:B------:R-:W-:-:S03]  /*0b50*/  FMUL R11, R11, R0 ;  /* 0x000000000b0b7220 */ /* 0x000fc60000400000 */
[----:B------:R-:W-:Y:S01]  /*0b60*/  LEA.HI.X R5, R2, UR7, R9, 0x2, P1 ;  /* 0x0000000702057c11 */ /* 0x000fe200088f1409 */
[----:B------:R-:W-:Y:S08]  /*0b70*/  @P0 EXIT ;  /* 0x000000000000094d */ /* 0x000ff00003800000 */
[----:B------:R-:W-:Y:S01]  /*0b80*/  STG.E.64 desc[UR4][R4.64], R10 ;  /* 0x0000000a04007986 */ /* 0x000fe2000c101b04 */
[----:B------:R-:W-:Y:S05]  /*0b90*/  EXIT ;  /* 0x000000000000794d */ /* 0x000fea0003800000 */
.L_x_10:
[----:B------:R-:W-:-:S00]  /*0ba0*/  BRA `(.L_x_10) ;  /* 0xfffffffc00fc7947 */ /* 0x000fc0000383ffff */
[----:B------:R-:W-:-:S00]  /*0bb0*/  NOP ;  /* 0x0000000000007918 */ /* 0x000fc00000000000 */
        /* <DEDUP_REMOVED lines=12> */
.L_x_11:


//--------------------- .nv.global.init           --------------------------
	.section	.nv.global.init,"aw",@progbits
.nv.global.init:
	.type		_$_str,@object
	.size		_$_str,(_$_str_$_2 - _$_str)
_$_str:
        /*0000*/ 	.byte	0x5f, 0x5f, 0x43, 0x55, 0x44, 0x41, 0x5f, 0x46, 0x54, 0x5a, 0x00
	.type		_$_str_$_2,@object
	.size		_$_str_$_2,(.L_1 - _$_str_$_2)
_$_str_$_2:
        /*000b*/ 	.byte	0x5f, 0x5f, 0x43, 0x55, 0x44, 0x41, 0x5f, 0x50, 0x52, 0x45, 0x43, 0x5f, 0x53, 0x51, 0x52, 0x54
        /*001b*/ 	.byte	0x00
.L_1:


//--------------------- .nv.constant0.triton_poi_fused__native_batch_norm_legit_no_training_mul_softplus_tanh_12 --------------------------
	.section	.nv.constant0.triton_poi_fused__native_batch_norm_legit_no_training_mul_softplus_tanh_12,"a",@progbits
	.sectionflags	@""
	.align	4
.nv.constant0.triton_poi_fused__native_batch_norm_legit_no_training_mul_softplus_tanh_12:
	.zero		580
